//
// Generated by NVIDIA NVVM Compiler
//
// Compiler Build ID: CL-36424714
// Cuda compilation tools, release 13.0, V13.0.88
// Based on NVVM 20.0.0
//

.version 9.0
.target sm_100
.address_size 64

	// .globl	_Z6vecaddPdS_S_

.visible .entry _Z6vecaddPdS_S_(
	.param .u64 .ptr .align 1 _Z6vecaddPdS_S__param_0,
	.param .u64 .ptr .align 1 _Z6vecaddPdS_S__param_1,
	.param .u64 .ptr .align 1 _Z6vecaddPdS_S__param_2
)
{
	.reg .pred 	%p<3>;
	.reg .b32 	%r<10>;
	.reg .b64 	%rd<11>;
	.reg .b64 	%fd<4>;

	ld.param.u64 	%rd4, [_Z6vecaddPdS_S__param_0];
	ld.param.u64 	%rd5, [_Z6vecaddPdS_S__param_1];
	ld.param.u64 	%rd6, [_Z6vecaddPdS_S__param_2];
	mov.u32 	%r1, %ntid.x;
	mov.u32 	%r6, %ctaid.x;
	mov.u32 	%r7, %tid.x;
	mad.lo.s32 	%r9, %r1, %r6, %r7;
	setp.gt.s32 	%p1, %r9, 1;
	@%p1 bra 	$L__BB0_3;
	mov.u32 	%r8, %nctaid.x;
	mul.lo.s32 	%r3, %r8, %r1;
	cvta.to.global.u64 	%rd1, %rd4;
	cvta.to.global.u64 	%rd2, %rd5;
	cvta.to.global.u64 	%rd3, %rd6;
$L__BB0_2:
	mul.wide.s32 	%rd7, %r9, 8;
	add.s64 	%rd8, %rd1, %rd7;
	ld.global.f64 	%fd1, [%rd8];
	add.s64 	%rd9, %rd2, %rd7;
	ld.global.f64 	%fd2, [%rd9];
	add.f64 	%fd3, %fd1, %fd2;
	add.s64 	%rd10, %rd3, %rd7;
	st.global.f64 	[%rd10], %fd3;
	add.s32 	%r9, %r9, %r3;
	setp.lt.s32 	%p2, %r9, 2;
	@%p2 bra 	$L__BB0_2;
$L__BB0_3:
	ret;

}


// ===== COMPILED SASS (sm_100) =====

	.target	sm_100

	.elftype	@"ET_EXEC"


//--------------------- .note.nv.tkinfo           --------------------------
	.section	.note.nv.tkinfo,"",@"SHT_NOTE"
	.sectionflags	@"SHF_NOTE_NV_TKINFO"
	.tkinfo
        /*0018*/ 	.word	0x00000002
        /*0030*/ 	.string	""
        /*0030*/ 	.string	"ptxas"
        /*0030*/ 	.string	"Cuda compilation tools, release 13.0, V13.0.88"
        /*0030*/ 	.string	"Build cuda_13.0.r13.0/compiler.36424714_0"
        /*0030*/ 	.string	"-arch sm_100 -m 64 "



//--------------------- .note.nv.cuinfo           --------------------------
	.section	.note.nv.cuinfo,"",@"SHT_NOTE"
	.sectionflags	@"SHF_NOTE_NV_CUINFO"
        /*0018*/ 	.short	0x0002
        /*001a*/ 	.short	0x0064
        /*001c*/ 	.short	0x0082
	.zero		2


//--------------------- .nv.info                  --------------------------
	.section	.nv.info,"",@"SHT_CUDA_INFO"
	.align	4


	//----- nvinfo : EIATTR_REGCOUNT
	.align		4
        /*0000*/ 	.byte	0x04, 0x2f
        /*0002*/ 	.short	(.L_1 - .L_0)
	.align		4
.L_0:
        /*0004*/ 	.word	index@(_Z6vecaddPdS_S_)
        /*0008*/ 	.word	0x00000012


	//----- nvinfo : EIATTR_FRAME_SIZE
	.align		4
.L_1:
        /*000c*/ 	.byte	0x04, 0x11
        /*000e*/ 	.short	(.L_3 - .L_2)
	.align		4
.L_2:
        /*0010*/ 	.word	index@(_Z6vecaddPdS_S_)
        /*0014*/ 	.word	0x00000000


	//----- nvinfo : EIATTR_MIN_STACK_SIZE
	.align		4
.L_3:
        /*0018*/ 	.byte	0x04, 0x12
        /*001a*/ 	.short	(.L_5 - .L_4)
	.align		4
.L_4:
        /*001c*/ 	.word	index@(_Z6vecaddPdS_S_)
        /*0020*/ 	.word	0x00000000
.L_5:


//--------------------- .nv.compat                --------------------------
	.section	.nv.compat,"",@"SHT_CUDA_COMPAT_INFO"
	.align	4
        /*0000*/ 	.byte	0x02, 0x09, 0x00, 0x00, 0x02, 0x02, 0x01, 0x00, 0x02, 0x05, 0x05, 0x00, 0x03, 0x07, 0x01, 0x01
        /*0010*/ 	.byte	0x02, 0x03, 0x00, 0x00, 0x02, 0x06, 0x01, 0x00, 0x04, 0x0b, 0x08, 0x00, 0x01, 0x00, 0x00, 0x00
        /*0020*/ 	.byte	0x00, 0x00, 0x00, 0x00


//--------------------- .nv.info._Z6vecaddPdS_S_  --------------------------
	.section	.nv.info._Z6vecaddPdS_S_,"",@"SHT_CUDA_INFO"
	.sectionflags	@""
	.align	4


	//----- nvinfo : EIATTR_CUDA_API_VERSION
	.align		4
        /*0000*/ 	.byte	0x04, 0x37
        /*0002*/ 	.short	(.L_7 - .L_6)
.L_6:
        /*0004*/ 	.word	0x00000082


	//----- nvinfo : EIATTR_KPARAM_INFO
	.align		4
.L_7:
        /*0008*/ 	.byte	0x04, 0x17
        /*000a*/ 	.short	(.L_9 - .L_8)
.L_8:
        /*000c*/ 	.word	0x00000000
        /*0010*/ 	.short	0x0002
        /*0012*/ 	.short	0x0010
        /*0014*/ 	.byte	0x00, 0xf5, 0x21, 0x00


	//----- nvinfo : EIATTR_KPARAM_INFO
	.align		4
.L_9:
        /*0018*/ 	.byte	0x04, 0x17
        /*001a*/ 	.short	(.L_11 - .L_10)
.L_10:
        /*001c*/ 	.word	0x00000000
        /*0020*/ 	.short	0x0001
        /*0022*/ 	.short	0x0008
        /*0024*/ 	.byte	0x00, 0xf5, 0x21, 0x00


	//----- nvinfo : EIATTR_KPARAM_INFO
	.align		4
.L_11:
        /*0028*/ 	.byte	0x04, 0x17
        /*002a*/ 	.short	(.L_13 - .L_12)
.L_12:
        /*002c*/ 	.word	0x00000000
        /*0030*/ 	.short	0x0000
        /*0032*/ 	.short	0x0000
        /*0034*/ 	.byte	0x00, 0xf5, 0x21, 0x00


	//----- nvinfo : EIATTR_SPARSE_MMA_MASK
	.align		4
.L_13:
        /*0038*/ 	.byte	0x03, 0x50
        /*003a*/ 	.short	0x0000


	//----- nvinfo : EIATTR_MAXREG_COUNT
	.align		4
        /*003c*/ 	.byte	0x03, 0x1b
        /*003e*/ 	.short	0x00ff


	//----- nvinfo : EIATTR_MERCURY_ISA_VERSION
	.align		4
        /*0040*/ 	.byte	0x03, 0x5f
        /*0042*/ 	.short	0x0101


	//----- nvinfo : EIATTR_VRC_CTA_INIT_COUNT
	.align		4
        /*0044*/ 	.byte	0x02, 0x4a
	.zero		1
	.zero		1


	//----- nvinfo : EIATTR_EXIT_INSTR_OFFSETS
	.align		4
        /*0048*/ 	.byte	0x04, 0x1c
        /*004a*/ 	.short	(.L_15 - .L_14)


	//   ....[0]....
.L_14:
        /*004c*/ 	.word	0x00000060


	//   ....[1]....
        /*0050*/ 	.word	0x00000170


	//----- nvinfo : EIATTR_CRS_STACK_SIZE
	.align		4
.L_15:
        /*0054*/ 	.byte	0x04, 0x1e
        /*0056*/ 	.short	(.L_17 - .L_16)
.L_16:
        /*0058*/ 	.word	0x00000000


	//----- nvinfo : EIATTR_CBANK_PARAM_SIZE
	.align		4
.L_17:
        /*005c*/ 	.byte	0x03, 0x19
        /*005e*/ 	.short	0x0018


	//----- nvinfo : EIATTR_PARAM_CBANK
	.align		4
        /*0060*/ 	.byte	0x04, 0x0a
        /*0062*/ 	.short	(.L_19 - .L_18)
	.align		4
.L_18:
        /*0064*/ 	.word	index@(.nv.constant0._Z6vecaddPdS_S_)
        /*0068*/ 	.short	0x0380
        /*006a*/ 	.short	0x0018


	//----- nvinfo : EIATTR_SW_WAR
	.align		4
.L_19:
        /*006c*/ 	.byte	0x04, 0x36
        /*006e*/ 	.short	(.L_21 - .L_20)
.L_20:
        /*0070*/ 	.word	0x00000008
.L_21:


//--------------------- .nv.callgraph             --------------------------
	.section	.nv.callgraph,"",@"SHT_CUDA_CALLGRAPH"
	.align	4
	.sectionentsize	8
	.align		4
        /*0000*/ 	.word	0x00000000
	.align		4
        /*0004*/ 	.word	0xffffffff
	.align		4
        /*0008*/ 	.word	0x00000000
	.align		4
        /*000c*/ 	.word	0xfffffffe
	.align		4
        /*0010*/ 	.word	0x00000000
	.align		4
        /*0014*/ 	.word	0xfffffffd
	.align		4
        /*0018*/ 	.word	0x00000000
	.align		4
        /*001c*/ 	.word	0xfffffffc


//--------------------- .text._Z6vecaddPdS_S_     --------------------------
	.section	.text._Z6vecaddPdS_S_,"ax",@progbits
	.align	128
        .global         _Z6vecaddPdS_S_
        .type           _Z6vecaddPdS_S_,@function
        .size           _Z6vecaddPdS_S_,(.L_x_2 - _Z6vecaddPdS_S_)
        .other          _Z6vecaddPdS_S_,@"STO_CUDA_ENTRY STV_DEFAULT"
_Z6vecaddPdS_S_:
.text._Z6vecaddPdS_S_:
[----:B------:R-:W-:Y:S01]  /*0000*/  LDC R1, c[0x0][0x37c] ;  /* 0x0000df00ff017b82 */ /* 0x000fe20000000800 */
[----:B------:R-:W0:Y:S01]  /*0010*/  S2R R0, SR_CTAID.X ;  /* 0x0000000000007919 */ /* 0x000e220000002500 */
[----:B------:R-:W0:Y:S01]  /*0020*/  LDCU UR4, c[0x0][0x360] ;  /* 0x00006c00ff0477ac */ /* 0x000e220008000800 */
[----:B------:R-:W0:Y:S02]  /*0030*/  S2R R3, SR_TID.X ;  /* 0x0000000000037919 */ /* 0x000e240000002100 */
[----:B0-----:R-:W-:-:S05]  /*0040*/  IMAD R0, R0, UR4, R3 ;  /* 0x0000000400007c24 */ /* 0x001fca000f8e0203 */
[----:B------:R-:W-:-:S13]  /*0050*/  ISETP.GT.AND P0, PT, R0, 0x1, PT ;  /* 0x000000010000780c */ /* 0x000fda0003f04270 */
[----:B------:R-:W-:Y:S05]  /*0060*/  @P0 EXIT ;  /* 0x000000000000094d */ /* 0x000fea0003800000 */
[----:B------:R-:W0:Y:S01]  /*0070*/  LDC.64 R14, c[0x0][0x390] ;  /* 0x0000e400ff0e7b82 */ /* 0x000e220000000a00 */
[----:B------:R-:W1:Y:S01]  /*0080*/  LDCU UR5, c[0x0][0x370] ;  /* 0x00006e00ff0577ac */ /* 0x000e620008000800 */
[----:B------:R-:W2:Y:S06]  /*0090*/  LDCU.64 UR6, c[0x0][0x358] ;  /* 0x00006b00ff0677ac */ /* 0x000eac0008000a00 */
[----:B------:R-:W3:Y:S08]  /*00a0*/  LDC.64 R10, c[0x0][0x380] ;  /* 0x0000e000ff0a7b82 */ /* 0x000ef00000000a00 */
[----:B------:R-:W4:Y:S01]  /*00b0*/  LDC.64 R12, c[0x0][0x388] ;  /* 0x0000e200ff0c7b82 */ /* 0x000f220000000a00 */
[----:B-1----:R-:W-:-:S12]  /*00c0*/  UIMAD UR4, UR4, UR5, URZ ;  /* 0x00000005040472a4 */ /* 0x002fd8000f8e02ff */
.L_x_0:
[----:B---3--:R-:W-:-:S04]  /*00d0*/  IMAD.WIDE R2, R0, 0x8, R10 ;  /* 0x0000000800027825 */ /* 0x008fc800078e020a */
[C---:B----4-:R-:W-:Y:S02]  /*00e0*/  IMAD.WIDE R4, R0.reuse, 0x8, R12 ;  /* 0x0000000800047825 */ /* 0x050fe400078e020c */
[----:B--2---:R-:W2:Y:S04]  /*00f0*/  LDG.E.64 R2, desc[UR6][R2.64] ;  /* 0x0000000602027981 */ /* 0x004ea8000c1e1b00 */
[----:B------:R-:W2:Y:S01]  /*0100*/  LDG.E.64 R4, desc[UR6][R4.64] ;  /* 0x0000000604047981 */ /* 0x000ea2000c1e1b00 */
[C---:B01----:R-:W-:Y:S01]  /*0110*/  IMAD.WIDE R8, R0.reuse, 0x8, R14 ;  /* 0x0000000800087825 */ /* 0x043fe200078e020e */
[----:B------:R-:W-:-:S04]  /*0120*/  IADD3 R0, PT, PT, R0, UR4, RZ ;  /* 0x0000000400007c10 */ /* 0x000fc8000fffe0ff */
[----:B------:R-:W-:Y:S01]  /*0130*/  ISETP.GE.AND P0, PT, R0, 0x2, PT ;  /* 0x000000020000780c */ /* 0x000fe20003f06270 */
[----:B--2---:R-:W-:-:S07]  /*0140*/  DADD R6, R2, R4 ;  /* 0x0000000002067229 */ /* 0x004fce0000000004 */
[----:B------:R1:W-:Y:S05]  /*0150*/  STG.E.64 desc[UR6][R8.64], R6 ;  /* 0x0000000608007986 */ /* 0x0003ea000c101b06 */
[----:B------:R-:W-:Y:S05]  /*0160*/  @!P0 BRA `(.L_x_0) ;  /* 0xfffffffc00d88947 */ /* 0x000fea000383ffff */
[----:B------:R-:W-:Y:S05]  /*0170*/  EXIT ;  /* 0x000000000000794d */ /* 0x000fea0003800000 */
.L_x_1:
[----:B------:R-:W-:-:S00]  /*0180*/  BRA `(.L_x_1) ;  /* 0xfffffffc00fc7947 */ /* 0x000fc0000383ffff */
[----:B------:R-:W-:-:S00]  /*0190*/  NOP ;  /* 0x0000000000007918 */ /* 0x000fc00000000000 */
        /* <DEDUP_REMOVED lines=14> */
.L_x_2:


//--------------------- .nv.shared.reserved.0     --------------------------
	.section	.nv.shared.reserved.0,"aw",@nobits
	.weak		__nv_reservedSMEM_offset_0_alias
	.size		__nv_reservedSMEM_offset_0_alias, 0, 64
	.other		__nv_reservedSMEM_offset_0_alias,@"STO_CUDA_RESERVED_SHARED STV_DEFAULT"
__nv_reservedSMEM_offset_0_alias:
	.zero		0
	.zero		64


//--------------------- .nv.constant0._Z6vecaddPdS_S_ --------------------------
	.section	.nv.constant0._Z6vecaddPdS_S_,"a",@progbits
	.sectionflags	@""
	.align	4
.nv.constant0._Z6vecaddPdS_S_:
	.zero		920


//--------------------- SYMBOLS --------------------------

	.type		.nv.reservedSmem.offset0,@object
	.size		.nv.reservedSmem.offset0,0x4
